//
// Generated by NVIDIA NVVM Compiler
//
// Compiler Build ID: CL-36424714
// Cuda compilation tools, release 13.0, V13.0.88
// Based on NVVM 20.0.0
//

.version 9.0
.target sm_100
.address_size 64

	// .globl	_Z15division_kernelPfii

.visible .entry _Z15division_kernelPfii(
	.param .u64 .ptr .align 1 _Z15division_kernelPfii_param_0,
	.param .u32 _Z15division_kernelPfii_param_1,
	.param .u32 _Z15division_kernelPfii_param_2
)
{
	.reg .pred 	%p<2>;
	.reg .b32 	%r<11>;
	.reg .b32 	%f<4>;
	.reg .b64 	%rd<7>;

	ld.param.u64 	%rd2, [_Z15division_kernelPfii_param_0];
	ld.param.u32 	%r2, [_Z15division_kernelPfii_param_1];
	ld.param.u32 	%r3, [_Z15division_kernelPfii_param_2];
	cvta.to.global.u64 	%rd3, %rd2;
	mov.u32 	%r4, %ctaid.x;
	mov.u32 	%r5, %ntid.x;
	mov.u32 	%r6, %tid.x;
	mad.lo.s32 	%r7, %r4, %r5, %r6;
	add.s32 	%r1, %r7, 1;
	add.s32 	%r8, %r1, %r3;
	mad.lo.s32 	%r9, %r3, %r2, %r3;
	add.s32 	%r10, %r9, %r3;
	mul.wide.s32 	%rd4, %r10, 4;
	add.s64 	%rd1, %rd3, %rd4;
	setp.gt.s32 	%p1, %r8, %r2;
	@%p1 bra 	$L__BB0_2;
	ld.global.f32 	%f1, [%rd1];
	mul.wide.s32 	%rd5, %r1, 4;
	add.s64 	%rd6, %rd1, %rd5;
	ld.global.f32 	%f2, [%rd6];
	div.rn.f32 	%f3, %f2, %f1;
	st.global.f32 	[%rd6], %f3;
$L__BB0_2:
	ret;

}
	// .globl	_Z21elimination_kernel_2dPfii
.visible .entry _Z21elimination_kernel_2dPfii(
	.param .u64 .ptr .align 1 _Z21elimination_kernel_2dPfii_param_0,
	.param .u32 _Z21elimination_kernel_2dPfii_param_1,
	.param .u32 _Z21elimination_kernel_2dPfii_param_2
)
{
	.reg .pred 	%p<4>;
	.reg .b32 	%r<19>;
	.reg .b32 	%f<6>;
	.reg .b64 	%rd<9>;

	ld.param.u64 	%rd1, [_Z21elimination_kernel_2dPfii_param_0];
	ld.param.u32 	%r3, [_Z21elimination_kernel_2dPfii_param_1];
	ld.param.u32 	%r4, [_Z21elimination_kernel_2dPfii_param_2];
	add.s32 	%r5, %r4, 1;
	mov.u32 	%r6, %ctaid.y;
	mov.u32 	%r7, %ntid.y;
	mov.u32 	%r8, %tid.y;
	mad.lo.s32 	%r9, %r6, %r7, %r8;
	add.s32 	%r1, %r9, %r5;
	mov.u32 	%r10, %ctaid.x;
	mov.u32 	%r11, %ntid.x;
	mov.u32 	%r12, %tid.x;
	mad.lo.s32 	%r13, %r10, %r11, %r12;
	add.s32 	%r2, %r13, %r5;
	setp.ge.s32 	%p1, %r1, %r3;
	setp.gt.s32 	%p2, %r2, %r3;
	or.pred  	%p3, %p1, %p2;
	@%p3 bra 	$L__BB1_2;
	cvta.to.global.u64 	%rd2, %rd1;
	mad.lo.s32 	%r14, %r1, %r3, %r1;
	add.s32 	%r15, %r14, %r4;
	mul.wide.s32 	%rd3, %r15, 4;
	add.s64 	%rd4, %rd2, %rd3;
	ld.global.f32 	%f1, [%rd4];
	mad.lo.s32 	%r16, %r4, %r3, %r4;
	add.s32 	%r17, %r2, %r16;
	mul.wide.s32 	%rd5, %r17, 4;
	add.s64 	%rd6, %rd2, %rd5;
	ld.global.f32 	%f2, [%rd6];
	mul.f32 	%f3, %f1, %f2;
	add.s32 	%r18, %r14, %r2;
	mul.wide.s32 	%rd7, %r18, 4;
	add.s64 	%rd8, %rd2, %rd7;
	ld.global.f32 	%f4, [%rd8];
	sub.f32 	%f5, %f4, %f3;
	st.global.f32 	[%rd8], %f5;
$L__BB1_2:
	ret;

}
	// .globl	_Z16set_zeros_kernelPfii
.visible .entry _Z16set_zeros_kernelPfii(
	.param .u64 .ptr .align 1 _Z16set_zeros_kernelPfii_param_0,
	.param .u32 _Z16set_zeros_kernelPfii_param_1,
	.param .u32 _Z16set_zeros_kernelPfii_param_2
)
{
	.reg .pred 	%p<2>;
	.reg .b32 	%r<12>;
	.reg .b64 	%rd<5>;

	ld.param.u64 	%rd1, [_Z16set_zeros_kernelPfii_param_0];
	ld.param.u32 	%r2, [_Z16set_zeros_kernelPfii_param_1];
	ld.param.u32 	%r3, [_Z16set_zeros_kernelPfii_param_2];
	mov.u32 	%r4, %ctaid.x;
	mov.u32 	%r5, %ntid.x;
	mov.u32 	%r6, %tid.x;
	mad.lo.s32 	%r7, %r4, %r5, %r6;
	add.s32 	%r8, %r7, %r3;
	add.s32 	%r1, %r8, 1;
	setp.ge.s32 	%p1, %r1, %r2;
	@%p1 bra 	$L__BB2_2;
	cvta.to.global.u64 	%rd2, %rd1;
	mad.lo.s32 	%r9, %r1, %r2, %r1;
	add.s32 	%r10, %r9, %r3;
	mul.wide.s32 	%rd3, %r10, 4;
	add.s64 	%rd4, %rd2, %rd3;
	mov.b32 	%r11, 0;
	st.global.u32 	[%rd4], %r11;
$L__BB2_2:
	ret;

}


// ===== COMPILED SASS (sm_100) =====

	.target	sm_100

	.elftype	@"ET_EXEC"


//--------------------- .note.nv.tkinfo           --------------------------
	.section	.note.nv.tkinfo,"",@"SHT_NOTE"
	.sectionflags	@"SHF_NOTE_NV_TKINFO"
	.tkinfo
        /*0018*/ 	.word	0x00000002
        /*0030*/ 	.string	""
        /*0030*/ 	.string	"ptxas"
        /*0030*/ 	.string	"Cuda compilation tools, release 13.0, V13.0.88"
        /*0030*/ 	.string	"Build cuda_13.0.r13.0/compiler.36424714_0"
        /*0030*/ 	.string	"-arch sm_100 -m 64 "



//--------------------- .note.nv.cuinfo           --------------------------
	.section	.note.nv.cuinfo,"",@"SHT_NOTE"
	.sectionflags	@"SHF_NOTE_NV_CUINFO"
        /*0018*/ 	.short	0x0002
        /*001a*/ 	.short	0x0064
        /*001c*/ 	.short	0x0082
	.zero		2


//--------------------- .nv.info                  --------------------------
	.section	.nv.info,"",@"SHT_CUDA_INFO"
	.align	4


	//----- nvinfo : EIATTR_REGCOUNT
	.align		4
        /*0000*/ 	.byte	0x04, 0x2f
        /*0002*/ 	.short	(.L_1 - .L_0)
	.align		4
.L_0:
        /*0004*/ 	.word	index@(_Z15division_kernelPfii)
        /*0008*/ 	.word	0x00000011


	//----- nvinfo : EIATTR_FRAME_SIZE
	.align		4
.L_1:
        /*000c*/ 	.byte	0x04, 0x11
        /*000e*/ 	.short	(.L_3 - .L_2)
	.align		4
.L_2:
        /*0010*/ 	.word	index@($__internal_0_$__cuda_sm3x_div_rn_noftz_f32_slowpath)
        /*0014*/ 	.word	0x00000000


	//----- nvinfo : EIATTR_FRAME_SIZE
	.align		4
.L_3:
        /*0018*/ 	.byte	0x04, 0x11
        /*001a*/ 	.short	(.L_5 - .L_4)
	.align		4
.L_4:
        /*001c*/ 	.word	index@(_Z15division_kernelPfii)
        /*0020*/ 	.word	0x00000000


	//----- nvinfo : EIATTR_REGCOUNT
	.align		4
.L_5:
        /*0024*/ 	.byte	0x04, 0x2f
        /*0026*/ 	.short	(.L_7 - .L_6)
	.align		4
.L_6:
        /*0028*/ 	.word	index@(_Z21elimination_kernel_2dPfii)
        /*002c*/ 	.word	0x0000000e


	//----- nvinfo : EIATTR_FRAME_SIZE
	.align		4
.L_7:
        /*0030*/ 	.byte	0x04, 0x11
        /*0032*/ 	.short	(.L_9 - .L_8)
	.align		4
.L_8:
        /*0034*/ 	.word	index@(_Z21elimination_kernel_2dPfii)
        /*0038*/ 	.word	0x00000000


	//----- nvinfo : EIATTR_REGCOUNT
	.align		4
.L_9:
        /*003c*/ 	.byte	0x04, 0x2f
        /*003e*/ 	.short	(.L_11 - .L_10)
	.align		4
.L_10:
        /*0040*/ 	.word	index@(_Z16set_zeros_kernelPfii)
        /*0044*/ 	.word	0x00000008


	//----- nvinfo : EIATTR_FRAME_SIZE
	.align		4
.L_11:
        /*0048*/ 	.byte	0x04, 0x11
        /*004a*/ 	.short	(.L_13 - .L_12)
	.align		4
.L_12:
        /*004c*/ 	.word	index@(_Z16set_zeros_kernelPfii)
        /*0050*/ 	.word	0x00000000


	//----- nvinfo : EIATTR_MIN_STACK_SIZE
	.align		4
.L_13:
        /*0054*/ 	.byte	0x04, 0x12
        /*0056*/ 	.short	(.L_15 - .L_14)
	.align		4
.L_14:
        /*0058*/ 	.word	index@(_Z16set_zeros_kernelPfii)
        /*005c*/ 	.word	0x00000000


	//----- nvinfo : EIATTR_MIN_STACK_SIZE
	.align		4
.L_15:
        /*0060*/ 	.byte	0x04, 0x12
        /*0062*/ 	.short	(.L_17 - .L_16)
	.align		4
.L_16:
        /*0064*/ 	.word	index@(_Z21elimination_kernel_2dPfii)
        /*0068*/ 	.word	0x00000000


	//----- nvinfo : EIATTR_MIN_STACK_SIZE
	.align		4
.L_17:
        /*006c*/ 	.byte	0x04, 0x12
        /*006e*/ 	.short	(.L_19 - .L_18)
	.align		4
.L_18:
        /*0070*/ 	.word	index@(_Z15division_kernelPfii)
        /*0074*/ 	.word	0x00000000
.L_19:


//--------------------- .nv.compat                --------------------------
	.section	.nv.compat,"",@"SHT_CUDA_COMPAT_INFO"
	.align	4
        /*0000*/ 	.byte	0x02, 0x09, 0x00, 0x00, 0x02, 0x02, 0x01, 0x00, 0x02, 0x05, 0x05, 0x00, 0x03, 0x07, 0x01, 0x01
        /*0010*/ 	.byte	0x02, 0x03, 0x00, 0x00, 0x02, 0x06, 0x01, 0x00, 0x04, 0x0b, 0x08, 0x00, 0x01, 0x00, 0x00, 0x00
        /*0020*/ 	.byte	0x00, 0x00, 0x00, 0x00


//--------------------- .nv.info._Z16set_zeros_kernelPfii --------------------------
	.section	.nv.info._Z16set_zeros_kernelPfii,"",@"SHT_CUDA_INFO"
	.sectionflags	@""
	.align	4


	//----- nvinfo : EIATTR_CUDA_API_VERSION
	.align		4
        /*0000*/ 	.byte	0x04, 0x37
        /*0002*/ 	.short	(.L_21 - .L_20)
.L_20:
        /*0004*/ 	.word	0x00000082


	//----- nvinfo : EIATTR_KPARAM_INFO
	.align		4
.L_21:
        /*0008*/ 	.byte	0x04, 0x17
        /*000a*/ 	.short	(.L_23 - .L_22)
.L_22:
        /*000c*/ 	.word	0x00000000
        /*0010*/ 	.short	0x0002
        /*0012*/ 	.short	0x000c
        /*0014*/ 	.byte	0x00, 0xf0, 0x11, 0x00


	//----- nvinfo : EIATTR_KPARAM_INFO
	.align		4
.L_23:
        /*0018*/ 	.byte	0x04, 0x17
        /*001a*/ 	.short	(.L_25 - .L_24)
.L_24:
        /*001c*/ 	.word	0x00000000
        /*0020*/ 	.short	0x0001
        /*0022*/ 	.short	0x0008
        /*0024*/ 	.byte	0x00, 0xf0, 0x11, 0x00


	//----- nvinfo : EIATTR_KPARAM_INFO
	.align		4
.L_25:
        /*0028*/ 	.byte	0x04, 0x17
        /*002a*/ 	.short	(.L_27 - .L_26)
.L_26:
        /*002c*/ 	.word	0x00000000
        /*0030*/ 	.short	0x0000
        /*0032*/ 	.short	0x0000
        /*0034*/ 	.byte	0x00, 0xf5, 0x21, 0x00


	//----- nvinfo : EIATTR_SPARSE_MMA_MASK
	.align		4
.L_27:
        /*0038*/ 	.byte	0x03, 0x50
        /*003a*/ 	.short	0x0000


	//----- nvinfo : EIATTR_MAXREG_COUNT
	.align		4
        /*003c*/ 	.byte	0x03, 0x1b
        /*003e*/ 	.short	0x00ff


	//----- nvinfo : EIATTR_MERCURY_ISA_VERSION
	.align		4
        /*0040*/ 	.byte	0x03, 0x5f
        /*0042*/ 	.short	0x0101


	//----- nvinfo : EIATTR_VRC_CTA_INIT_COUNT
	.align		4
        /*0044*/ 	.byte	0x02, 0x4a
	.zero		1
	.zero		1


	//----- nvinfo : EIATTR_EXIT_INSTR_OFFSETS
	.align		4
        /*0048*/ 	.byte	0x04, 0x1c
        /*004a*/ 	.short	(.L_29 - .L_28)


	//   ....[0]....
.L_28:
        /*004c*/ 	.word	0x00000080


	//   ....[1]....
        /*0050*/ 	.word	0x000000f0


	//----- nvinfo : EIATTR_CBANK_PARAM_SIZE
	.align		4
.L_29:
        /*0054*/ 	.byte	0x03, 0x19
        /*0056*/ 	.short	0x0010


	//----- nvinfo : EIATTR_PARAM_CBANK
	.align		4
        /*0058*/ 	.byte	0x04, 0x0a
        /*005a*/ 	.short	(.L_31 - .L_30)
	.align		4
.L_30:
        /*005c*/ 	.word	index@(.nv.constant0._Z16set_zeros_kernelPfii)
        /*0060*/ 	.short	0x0380
        /*0062*/ 	.short	0x0010


	//----- nvinfo : EIATTR_SW_WAR
	.align		4
.L_31:
        /*0064*/ 	.byte	0x04, 0x36
        /*0066*/ 	.short	(.L_33 - .L_32)
.L_32:
        /*0068*/ 	.word	0x00000008
.L_33:


//--------------------- .nv.info._Z21elimination_kernel_2dPfii --------------------------
	.section	.nv.info._Z21elimination_kernel_2dPfii,"",@"SHT_CUDA_INFO"
	.sectionflags	@""
	.align	4


	//----- nvinfo : EIATTR_CUDA_API_VERSION
	.align		4
        /*0000*/ 	.byte	0x04, 0x37
        /*0002*/ 	.short	(.L_35 - .L_34)
.L_34:
        /*0004*/ 	.word	0x00000082


	//----- nvinfo : EIATTR_KPARAM_INFO
	.align		4
.L_35:
        /*0008*/ 	.byte	0x04, 0x17
        /*000a*/ 	.short	(.L_37 - .L_36)
.L_36:
        /*000c*/ 	.word	0x00000000
        /*0010*/ 	.short	0x0002
        /*0012*/ 	.short	0x000c
        /*0014*/ 	.byte	0x00, 0xf0, 0x11, 0x00


	//----- nvinfo : EIATTR_KPARAM_INFO
	.align		4
.L_37:
        /*0018*/ 	.byte	0x04, 0x17
        /*001a*/ 	.short	(.L_39 - .L_38)
.L_38:
        /*001c*/ 	.word	0x00000000
        /*0020*/ 	.short	0x0001
        /*0022*/ 	.short	0x0008
        /*0024*/ 	.byte	0x00, 0xf0, 0x11, 0x00


	//----- nvinfo : EIATTR_KPARAM_INFO
	.align		4
.L_39:
        /*0028*/ 	.byte	0x04, 0x17
        /*002a*/ 	.short	(.L_41 - .L_40)
.L_40:
        /*002c*/ 	.word	0x00000000
        /*0030*/ 	.short	0x0000
        /*0032*/ 	.short	0x0000
        /*0034*/ 	.byte	0x00, 0xf5, 0x21, 0x00


	//----- nvinfo : EIATTR_SPARSE_MMA_MASK
	.align		4
.L_41:
        /*0038*/ 	.byte	0x03, 0x50
        /*003a*/ 	.short	0x0000


	//----- nvinfo : EIATTR_MAXREG_COUNT
	.align		4
        /*003c*/ 	.byte	0x03, 0x1b
        /*003e*/ 	.short	0x00ff


	//----- nvinfo : EIATTR_MERCURY_ISA_VERSION
	.align		4
        /*0040*/ 	.byte	0x03, 0x5f
        /*0042*/ 	.short	0x0101


	//----- nvinfo : EIATTR_VRC_CTA_INIT_COUNT
	.align		4
        /*0044*/ 	.byte	0x02, 0x4a
	.zero		1
	.zero		1


	//----- nvinfo : EIATTR_EXIT_INSTR_OFFSETS
	.align		4
        /*0048*/ 	.byte	0x04, 0x1c
        /*004a*/ 	.short	(.L_43 - .L_42)


	//   ....[0]....
.L_42:
        /*004c*/ 	.word	0x000000f0


	//   ....[1]....
        /*0050*/ 	.word	0x000001f0


	//----- nvinfo : EIATTR_CBANK_PARAM_SIZE
	.align		4
.L_43:
        /*0054*/ 	.byte	0x03, 0x19
        /*0056*/ 	.short	0x0010


	//----- nvinfo : EIATTR_PARAM_CBANK
	.align		4
        /*0058*/ 	.byte	0x04, 0x0a
        /*005a*/ 	.short	(.L_45 - .L_44)
	.align		4
.L_44:
        /*005c*/ 	.word	index@(.nv.constant0._Z21elimination_kernel_2dPfii)
        /*0060*/ 	.short	0x0380
        /*0062*/ 	.short	0x0010


	//----- nvinfo : EIATTR_SW_WAR
	.align		4
.L_45:
        /*0064*/ 	.byte	0x04, 0x36
        /*0066*/ 	.short	(.L_47 - .L_46)
.L_46:
        /*0068*/ 	.word	0x00000008
.L_47:


//--------------------- .nv.info._Z15division_kernelPfii --------------------------
	.section	.nv.info._Z15division_kernelPfii,"",@"SHT_CUDA_INFO"
	.sectionflags	@""
	.align	4


	//----- nvinfo : EIATTR_CUDA_API_VERSION
	.align		4
        /*0000*/ 	.byte	0x04, 0x37
        /*0002*/ 	.short	(.L_49 - .L_48)
.L_48:
        /*0004*/ 	.word	0x00000082


	//----- nvinfo : EIATTR_KPARAM_INFO
	.align		4
.L_49:
        /*0008*/ 	.byte	0x04, 0x17
        /*000a*/ 	.short	(.L_51 - .L_50)
.L_50:
        /*000c*/ 	.word	0x00000000
        /*0010*/ 	.short	0x0002
        /*0012*/ 	.short	0x000c
        /*0014*/ 	.byte	0x00, 0xf0, 0x11, 0x00


	//----- nvinfo : EIATTR_KPARAM_INFO
	.align		4
.L_51:
        /*0018*/ 	.byte	0x04, 0x17
        /*001a*/ 	.short	(.L_53 - .L_52)
.L_52:
        /*001c*/ 	.word	0x00000000
        /*0020*/ 	.short	0x0001
        /*0022*/ 	.short	0x0008
        /*0024*/ 	.byte	0x00, 0xf0, 0x11, 0x00


	//----- nvinfo : EIATTR_KPARAM_INFO
	.align		4
.L_53:
        /*0028*/ 	.byte	0x04, 0x17
        /*002a*/ 	.short	(.L_55 - .L_54)
.L_54:
        /*002c*/ 	.word	0x00000000
        /*0030*/ 	.short	0x0000
        /*0032*/ 	.short	0x0000
        /*0034*/ 	.byte	0x00, 0xf5, 0x21, 0x00


	//----- nvinfo : EIATTR_SPARSE_MMA_MASK
	.align		4
.L_55:
        /*0038*/ 	.byte	0x03, 0x50
        /*003a*/ 	.short	0x0000


	//----- nvinfo : EIATTR_MAXREG_COUNT
	.align		4
        /*003c*/ 	.byte	0x03, 0x1b
        /*003e*/ 	.short	0x00ff


	//----- nvinfo : EIATTR_MERCURY_ISA_VERSION
	.align		4
        /*0040*/ 	.byte	0x03, 0x5f
        /*0042*/ 	.short	0x0101


	//----- nvinfo : EIATTR_VRC_CTA_INIT_COUNT
	.align		4
        /*0044*/ 	.byte	0x02, 0x4a
	.zero		1
	.zero		1


	//----- nvinfo : EIATTR_EXIT_INSTR_OFFSETS
	.align		4
        /*0048*/ 	.byte	0x04, 0x1c
        /*004a*/ 	.short	(.L_57 - .L_56)


	//   ....[0]....
.L_56:
        /*004c*/ 	.word	0x000000a0


	//   ....[1]....
        /*0050*/ 	.word	0x00000200


	//----- nvinfo : EIATTR_CRS_STACK_SIZE
	.align		4
.L_57:
        /*0054*/ 	.byte	0x04, 0x1e
        /*0056*/ 	.short	(.L_59 - .L_58)
.L_58:
        /*0058*/ 	.word	0x00000000


	//----- nvinfo : EIATTR_CBANK_PARAM_SIZE
	.align		4
.L_59:
        /*005c*/ 	.byte	0x03, 0x19
        /*005e*/ 	.short	0x0010


	//----- nvinfo : EIATTR_PARAM_CBANK
	.align		4
        /*0060*/ 	.byte	0x04, 0x0a
        /*0062*/ 	.short	(.L_61 - .L_60)
	.align		4
.L_60:
        /*0064*/ 	.word	index@(.nv.constant0._Z15division_kernelPfii)
        /*0068*/ 	.short	0x0380
        /*006a*/ 	.short	0x0010


	//----- nvinfo : EIATTR_SW_WAR
	.align		4
.L_61:
        /*006c*/ 	.byte	0x04, 0x36
        /*006e*/ 	.short	(.L_63 - .L_62)
.L_62:
        /*0070*/ 	.word	0x00000008
.L_63:


//--------------------- .nv.callgraph             --------------------------
	.section	.nv.callgraph,"",@"SHT_CUDA_CALLGRAPH"
	.align	4
	.sectionentsize	8
	.align		4
        /*0000*/ 	.word	0x00000000
	.align		4
        /*0004*/ 	.word	0xffffffff
	.align		4
        /*0008*/ 	.word	0x00000000
	.align		4
        /*000c*/ 	.word	0xfffffffe
	.align		4
        /*0010*/ 	.word	0x00000000
	.align		4
        /*0014*/ 	.word	0xfffffffd
	.align		4
        /*0018*/ 	.word	0x00000000
	.align		4
        /*001c*/ 	.word	0xfffffffc


//--------------------- .text._Z16set_zeros_kernelPfii --------------------------
	.section	.text._Z16set_zeros_kernelPfii,"ax",@progbits
	.align	128
        .global         _Z16set_zeros_kernelPfii
        .type           _Z16set_zeros_kernelPfii,@function
        .size           _Z16set_zeros_kernelPfii,(.L_x_17 - _Z16set_zeros_kernelPfii)
        .other          _Z16set_zeros_kernelPfii,@"STO_CUDA_ENTRY STV_DEFAULT"
_Z16set_zeros_kernelPfii:
.text._Z16set_zeros_kernelPfii:
[----:B------:R-:W-:Y:S01]  /*0000*/  LDC R1, c[0x0][0x37c] ;  /* 0x0000df00ff017b82 */ /* 0x000fe20000000800 */
[----:B------:R-:W0:Y:S07]  /*0010*/  S2R R3, SR_TID.X ;  /* 0x0000000000037919 */ /* 0x000e2e0000002100 */
[----:B------:R-:W0:Y:S01]  /*0020*/  S2UR UR4, SR_CTAID.X ;  /* 0x00000000000479c3 */ /* 0x000e220000002500 */
[----:B------:R-:W1:Y:S07]  /*0030*/  LDCU.64 UR6, c[0x0][0x388] ;  /* 0x00007100ff0677ac */ /* 0x000e6e0008000a00 */
[----:B------:R-:W0:Y:S02]  /*0040*/  LDC R0, c[0x0][0x360] ;  /* 0x0000d800ff007b82 */ /* 0x000e240000000800 */
[----:B0-----:R-:W-:-:S05]  /*0050*/  IMAD R0, R0, UR4, R3 ;  /* 0x0000000400007c24 */ /* 0x001fca000f8e0203 */
[----:B-1----:R-:W-:-:S04]  /*0060*/  IADD3.X R0, PT, PT, R0, UR7, RZ, PT, !PT ;  /* 0x0000000700007c10 */ /* 0x002fc8000bffe4ff */
[----:B------:R-:W-:-:S13]  /*0070*/  ISETP.GE.AND P0, PT, R0, UR6, PT ;  /* 0x0000000600007c0c */ /* 0x000fda000bf06270 */
[----:B------:R-:W-:Y:S05]  /*0080*/  @P0 EXIT ;  /* 0x000000000000094d */ /* 0x000fea0003800000 */
[----:B------:R-:W0:Y:S01]  /*0090*/  LDC.64 R2, c[0x0][0x380] ;  /* 0x0000e000ff027b82 */ /* 0x000e220000000a00 */
[----:B------:R-:W1:Y:S01]  /*00a0*/  LDCU.64 UR4, c[0x0][0x358] ;  /* 0x00006b00ff0477ac */ /* 0x000e620008000a00 */
[----:B------:R-:W-:-:S05]  /*00b0*/  IMAD R0, R0, UR6, R0 ;  /* 0x0000000600007c24 */ /* 0x000fca000f8e0200 */
[----:B------:R-:W-:-:S05]  /*00c0*/  IADD3 R5, PT, PT, R0, UR7, RZ ;  /* 0x0000000700057c10 */ /* 0x000fca000fffe0ff */
[----:B0-----:R-:W-:-:S05]  /*00d0*/  IMAD.WIDE R2, R5, 0x4, R2 ;  /* 0x0000000405027825 */ /* 0x001fca00078e0202 */
[----:B-1----:R-:W-:Y:S01]  /*00e0*/  STG.E desc[UR4][R2.64], RZ ;  /* 0x000000ff02007986 */ /* 0x002fe2000c101904 */
[----:B------:R-:W-:Y:S05]  /*00f0*/  EXIT ;  /* 0x000000000000794d */ /* 0x000fea0003800000 */
.L_x_0:
[----:B------:R-:W-:-:S00]  /*0100*/  BRA `(.L_x_0) ;  /* 0xfffffffc00fc7947 */ /* 0x000fc0000383ffff */
[----:B------:R-:W-:-:S00]  /*0110*/  NOP ;  /* 0x0000000000007918 */ /* 0x000fc00000000000 */
        /* <DEDUP_REMOVED lines=14> */
.L_x_17:


//--------------------- .text._Z21elimination_kernel_2dPfii --------------------------
	.section	.text._Z21elimination_kernel_2dPfii,"ax",@progbits
	.align	128
        .global         _Z21elimination_kernel_2dPfii
        .type           _Z21elimination_kernel_2dPfii,@function
        .size           _Z21elimination_kernel_2dPfii,(.L_x_18 - _Z21elimination_kernel_2dPfii)
        .other          _Z21elimination_kernel_2dPfii,@"STO_CUDA_ENTRY STV_DEFAULT"
_Z21elimination_kernel_2dPfii:
.text._Z21elimination_kernel_2dPfii:
[----:B------:R-:W-:Y:S01]  /*0000*/  LDC R1, c[0x0][0x37c] ;  /* 0x0000df00ff017b82 */ /* 0x000fe20000000800 */
[----:B------:R-:W0:Y:S07]  /*0010*/  S2R R5, SR_TID.X ;  /* 0x0000000000057919 */ /* 0x000e2e0000002100 */
[----:B------:R-:W1:Y:S01]  /*0020*/  LDC R0, c[0x0][0x364] ;  /* 0x0000d900ff007b82 */ /* 0x000e620000000800 */
[----:B------:R-:W2:Y:S01]  /*0030*/  LDCU.64 UR8, c[0x0][0x388] ;  /* 0x00007100ff0877ac */ /* 0x000ea20008000a00 */
[----:B------:R-:W1:Y:S06]  /*0040*/  S2R R3, SR_TID.Y ;  /* 0x0000000000037919 */ /* 0x000e6c0000002200 */
[----:B------:R-:W0:Y:S08]  /*0050*/  S2UR UR6, SR_CTAID.X ;  /* 0x00000000000679c3 */ /* 0x000e300000002500 */
[----:B------:R-:W0:Y:S01]  /*0060*/  LDC R2, c[0x0][0x360] ;  /* 0x0000d800ff027b82 */ /* 0x000e220000000800 */
[----:B--2---:R-:W-:-:S07]  /*0070*/  UIADD3 UR4, UPT, UPT, UR9, 0x1, URZ ;  /* 0x0000000109047890 */ /* 0x004fce000fffe0ff */
[----:B------:R-:W1:Y:S01]  /*0080*/  S2UR UR5, SR_CTAID.Y ;  /* 0x00000000000579c3 */ /* 0x000e620000002600 */
[----:B0-----:R-:W-:-:S05]  /*0090*/  IMAD R2, R2, UR6, R5 ;  /* 0x0000000602027c24 */ /* 0x001fca000f8e0205 */
[----:B------:R-:W-:Y:S01]  /*00a0*/  IADD3 R2, PT, PT, R2, UR4, RZ ;  /* 0x0000000402027c10 */ /* 0x000fe2000fffe0ff */
[----:B-1----:R-:W-:-:S03]  /*00b0*/  IMAD R0, R0, UR5, R3 ;  /* 0x0000000500007c24 */ /* 0x002fc6000f8e0203 */
[----:B------:R-:W-:Y:S02]  /*00c0*/  ISETP.GT.AND P0, PT, R2, UR8, PT ;  /* 0x0000000802007c0c */ /* 0x000fe4000bf04270 */
[----:B------:R-:W-:-:S04]  /*00d0*/  IADD3 R0, PT, PT, R0, UR4, RZ ;  /* 0x0000000400007c10 */ /* 0x000fc8000fffe0ff */
[----:B------:R-:W-:-:S13]  /*00e0*/  ISETP.GE.OR P0, PT, R0, UR8, P0 ;  /* 0x0000000800007c0c */ /* 0x000fda0008706670 */
[----:B------:R-:W-:Y:S05]  /*00f0*/  @P0 EXIT ;  /* 0x000000000000094d */ /* 0x000fea0003800000 */
[----:B------:R-:W0:Y:S01]  /*0100*/  LDC.64 R6, c[0x0][0x380] ;  /* 0x0000e000ff067b82 */ /* 0x000e220000000a00 */
[----:B------:R-:W1:Y:S01]  /*0110*/  LDCU.64 UR6, c[0x0][0x358] ;  /* 0x00006b00ff0677ac */ /* 0x000e620008000a00 */
[----:B------:R-:W-:Y:S01]  /*0120*/  IMAD R3, R0, UR8, R0 ;  /* 0x0000000800037c24 */ /* 0x000fe2000f8e0200 */
[----:B------:R-:W-:-:S04]  /*0130*/  UIMAD UR4, UR9, UR8, UR9 ;  /* 0x00000008090472a4 */ /* 0x000fc8000f8e0209 */
[----:B------:R-:W-:Y:S02]  /*0140*/  IADD3 R5, PT, PT, R3, UR9, RZ ;  /* 0x0000000903057c10 */ /* 0x000fe4000fffe0ff */
[C---:B------:R-:W-:Y:S02]  /*0150*/  IADD3 R11, PT, PT, R2.reuse, R3, RZ ;  /* 0x00000003020b7210 */ /* 0x040fe40007ffe0ff */
[----:B------:R-:W-:Y:S01]  /*0160*/  IADD3 R9, PT, PT, R2, UR4, RZ ;  /* 0x0000000402097c10 */ /* 0x000fe2000fffe0ff */
[----:B0-----:R-:W-:-:S04]  /*0170*/  IMAD.WIDE R2, R5, 0x4, R6 ;  /* 0x0000000405027825 */ /* 0x001fc800078e0206 */
[--C-:B------:R-:W-:Y:S02]  /*0180*/  IMAD.WIDE R4, R9, 0x4, R6.reuse ;  /* 0x0000000409047825 */ /* 0x100fe400078e0206 */
[----:B-1----:R-:W2:Y:S02]  /*0190*/  LDG.E R2, desc[UR6][R2.64] ;  /* 0x0000000602027981 */ /* 0x002ea4000c1e1900 */
[----:B------:R-:W-:Y:S02]  /*01a0*/  IMAD.WIDE R6, R11, 0x4, R6 ;  /* 0x000000040b067825 */ /* 0x000fe400078e0206 */
[----:B------:R-:W2:Y:S04]  /*01b0*/  LDG.E R5, desc[UR6][R4.64] ;  /* 0x0000000604057981 */ /* 0x000ea8000c1e1900 */
[----:B------:R-:W2:Y:S02]  /*01c0*/  LDG.E R9, desc[UR6][R6.64] ;  /* 0x0000000606097981 */ /* 0x000ea4000c1e1900 */
[----:B--2---:R-:W-:-:S05]  /*01d0*/  FFMA R9, -R2, R5, R9 ;  /* 0x0000000502097223 */ /* 0x004fca0000000109 */
[----:B------:R-:W-:Y:S01]  /*01e0*/  STG.E desc[UR6][R6.64], R9 ;  /* 0x0000000906007986 */ /* 0x000fe2000c101906 */
[----:B------:R-:W-:Y:S05]  /*01f0*/  EXIT ;  /* 0x000000000000794d */ /* 0x000fea0003800000 */
.L_x_1:
        /* <DEDUP_REMOVED lines=16> */
.L_x_18:


//--------------------- .text._Z15division_kernelPfii --------------------------
	.section	.text._Z15division_kernelPfii,"ax",@progbits
	.align	128
        .global         _Z15division_kernelPfii
        .type           _Z15division_kernelPfii,@function
        .size           _Z15division_kernelPfii,(.L_x_16 - _Z15division_kernelPfii)
        .other          _Z15division_kernelPfii,@"STO_CUDA_ENTRY STV_DEFAULT"
_Z15division_kernelPfii:
.text._Z15division_kernelPfii:
[----:B------:R-:W-:Y:S01]  /*0000*/  LDC R1, c[0x0][0x37c] ;  /* 0x0000df00ff017b82 */ /* 0x000fe20000000800 */
[----:B------:R-:W0:Y:S07]  /*0010*/  S2R R3, SR_TID.X ;  /* 0x0000000000037919 */ /* 0x000e2e0000002100 */
[----:B------:R-:W0:Y:S08]  /*0020*/  S2UR UR4, SR_CTAID.X ;  /* 0x00000000000479c3 */ /* 0x000e300000002500 */
[----:B------:R-:W0:Y:S08]  /*0030*/  LDC R0, c[0x0][0x360] ;  /* 0x0000d800ff007b82 */ /* 0x000e300000000800 */
[----:B------:R-:W1:Y:S01]  /*0040*/  LDC.64 R4, c[0x0][0x388] ;  /* 0x0000e200ff047b82 */ /* 0x000e620000000a00 */
[----:B0-----:R-:W-:-:S04]  /*0050*/  IMAD R0, R0, UR4, R3 ;  /* 0x0000000400007c24 */ /* 0x001fc8000f8e0203 */
[----:B------:R-:W-:-:S04]  /*0060*/  VIADD R0, R0, 0x1 ;  /* 0x0000000100007836 */ /* 0x000fc80000000000 */
[----:B-1----:R-:W-:-:S05]  /*0070*/  IMAD.IADD R3, R0, 0x1, R5 ;  /* 0x0000000100037824 */ /* 0x002fca00078e0205 */
[----:B------:R-:W-:Y:S02]  /*0080*/  ISETP.GT.AND P0, PT, R3, R4, PT ;  /* 0x000000040300720c */ /* 0x000fe40003f04270 */
[----:B------:R-:W0:Y:S11]  /*0090*/  LDC.64 R2, c[0x0][0x380] ;  /* 0x0000e000ff027b82 */ /* 0x000e360000000a00 */
[----:B------:R-:W-:Y:S05]  /*00a0*/  @P0 EXIT ;  /* 0x000000000000094d */ /* 0x000fea0003800000 */
[----:B------:R-:W1:Y:S01]  /*00b0*/  LDCU.64 UR4, c[0x0][0x358] ;  /* 0x00006b00ff0477ac */ /* 0x000e620008000a00 */
[----:B------:R-:W-:-:S04]  /*00c0*/  IMAD R4, R5, R4, R5 ;  /* 0x0000000405047224 */ /* 0x000fc800078e0205 */
[----:B------:R-:W-:-:S04]  /*00d0*/  IMAD.IADD R5, R4, 0x1, R5 ;  /* 0x0000000104057824 */ /* 0x000fc800078e0205 */
[----:B0-----:R-:W-:-:S05]  /*00e0*/  IMAD.WIDE R2, R5, 0x4, R2 ;  /* 0x0000000405027825 */ /* 0x001fca00078e0202 */
[----:B-1----:R-:W2:Y:S01]  /*00f0*/  LDG.E R7, desc[UR4][R2.64] ;  /* 0x0000000402077981 */ /* 0x002ea2000c1e1900 */
[----:B------:R-:W-:-:S05]  /*0100*/  IMAD.WIDE R4, R0, 0x4, R2 ;  /* 0x0000000400047825 */ /* 0x000fca00078e0202 */
[----:B------:R-:W3:Y:S01]  /*0110*/  LDG.E R0, desc[UR4][R4.64] ;  /* 0x0000000404007981 */ /* 0x000ee2000c1e1900 */
[----:B------:R-:W-:Y:S01]  /*0120*/  BSSY.RECONVERGENT B0, `(.L_x_2) ;  /* 0x000000c000007945 */ /* 0x000fe20003800200 */
[----:B--2---:R-:W0:Y:S08]  /*0130*/  MUFU.RCP R6, R7 ;  /* 0x0000000700067308 */ /* 0x004e300000001000 */
[----:B---3--:R-:W1:Y:S01]  /*0140*/  FCHK P0, R0, R7 ;  /* 0x0000000700007302 */ /* 0x008e620000000000 */
[----:B0-----:R-:W-:-:S04]  /*0150*/  FFMA R9, -R7, R6, 1 ;  /* 0x3f80000007097423 */ /* 0x001fc80000000106 */
[----:B------:R-:W-:-:S04]  /*0160*/  FFMA R9, R6, R9, R6 ;  /* 0x0000000906097223 */ /* 0x000fc80000000006 */
[----:B------:R-:W-:-:S04]  /*0170*/  FFMA R6, R0, R9, RZ ;  /* 0x0000000900067223 */ /* 0x000fc800000000ff */
[----:B------:R-:W-:-:S04]  /*0180*/  FFMA R8, -R7, R6, R0 ;  /* 0x0000000607087223 */ /* 0x000fc80000000100 */
[----:B------:R-:W-:Y:S01]  /*0190*/  FFMA R9, R9, R8, R6 ;  /* 0x0000000809097223 */ /* 0x000fe20000000006 */
[----:B-1----:R-:W-:Y:S06]  /*01a0*/  @!P0 BRA `(.L_x_3) ;  /* 0x00000000000c8947 */ /* 0x002fec0003800000 */
[----:B------:R-:W-:-:S07]  /*01b0*/  MOV R2, 0x1d0 ;  /* 0x000001d000027802 */ /* 0x000fce0000000f00 */
[----:B------:R-:W-:Y:S05]  /*01c0*/  CALL.REL.NOINC `($__internal_0_$__cuda_sm3x_div_rn_noftz_f32_slowpath) ;  /* 0x0000000000107944 */ /* 0x000fea0003c00000 */
[----:B------:R-:W-:-:S07]  /*01d0*/  IMAD.MOV.U32 R9, RZ, RZ, R0 ;  /* 0x000000ffff097224 */ /* 0x000fce00078e0000 */
.L_x_3:
[----:B------:R-:W-:Y:S05]  /*01e0*/  BSYNC.RECONVERGENT B0 ;  /* 0x0000000000007941 */ /* 0x000fea0003800200 */
.L_x_2:
[----:B------:R-:W-:Y:S01]  /*01f0*/  STG.E desc[UR4][R4.64], R9 ;  /* 0x0000000904007986 */ /* 0x000fe2000c101904 */
[----:B------:R-:W-:Y:S05]  /*0200*/  EXIT ;  /* 0x000000000000794d */ /* 0x000fea0003800000 */
        .weak           $__internal_0_$__cuda_sm3x_div_rn_noftz_f32_slowpath
        .type           $__internal_0_$__cuda_sm3x_div_rn_noftz_f32_slowpath,@function
        .size           $__internal_0_$__cuda_sm3x_div_rn_noftz_f32_slowpath,(.L_x_16 - $__internal_0_$__cuda_sm3x_div_rn_noftz_f32_slowpath)
$__internal_0_$__cuda_sm3x_div_rn_noftz_f32_slowpath:
[----:B------:R-:W-:Y:S01]  /*0210*/  SHF.R.U32.HI R6, RZ, 0x17, R7 ;  /* 0x00000017ff067819 */ /* 0x000fe20000011607 */
[----:B------:R-:W-:Y:S01]  /*0220*/  BSSY.RECONVERGENT B1, `(.L_x_4) ;  /* 0x0000064000017945 */ /* 0x000fe20003800200 */
[--C-:B------:R-:W-:Y:S01]  /*0230*/  SHF.R.U32.HI R3, RZ, 0x17, R0.reuse ;  /* 0x00000017ff037819 */ /* 0x100fe20000011600 */
[----:B------:R-:W-:Y:S01]  /*0240*/  IMAD.MOV.U32 R9, RZ, RZ, R0 ;  /* 0x000000ffff097224 */ /* 0x000fe200078e0000 */
[----:B------:R-:W-:Y:S02]  /*0250*/  LOP3.LUT R8, R6, 0xff, RZ, 0xc0, !PT ;  /* 0x000000ff06087812 */ /* 0x000fe400078ec0ff */
[----:B------:R-:W-:-:S03]  /*0260*/  LOP3.LUT R6, R3, 0xff, RZ, 0xc0, !PT ;  /* 0x000000ff03067812 */ /* 0x000fc600078ec0ff */
[----:B------:R-:W-:Y:S02]  /*0270*/  VIADD R12, R8, 0xffffffff ;  /* 0xffffffff080c7836 */ /* 0x000fe40000000000 */
[----:B------:R-:W-:-:S03]  /*0280*/  VIADD R11, R6, 0xffffffff ;  /* 0xffffffff060b7836 */ /* 0x000fc60000000000 */
[----:B------:R-:W-:-:S04]  /*0290*/  ISETP.GT.U32.AND P0, PT, R12, 0xfd, PT ;  /* 0x000000fd0c00780c */ /* 0x000fc80003f04070 */
[----:B------:R-:W-:-:S13]  /*02a0*/  ISETP.GT.U32.OR P0, PT, R11, 0xfd, P0 ;  /* 0x000000fd0b00780c */ /* 0x000fda0000704470 */
[----:B------:R-:W-:Y:S01]  /*02b0*/  @!P0 IMAD.MOV.U32 R10, RZ, RZ, RZ ;  /* 0x000000ffff0a8224 */ /* 0x000fe200078e00ff */
[----:B------:R-:W-:Y:S06]  /*02c0*/  @!P0 BRA `(.L_x_5) ;  /* 0x0000000000608947 */ /* 0x000fec0003800000 */
[----:B------:R-:W-:Y:S01]  /*02d0*/  FSETP.GTU.FTZ.AND P0, PT, |R0|, +INF , PT ;  /* 0x7f8000000000780b */ /* 0x000fe20003f1c200 */
[----:B------:R-:W-:Y:S01]  /*02e0*/  IMAD.MOV.U32 R3, RZ, RZ, R7 ;  /* 0x000000ffff037224 */ /* 0x000fe200078e0007 */
[----:B------:R-:W-:-:S04]  /*02f0*/  FSETP.GTU.FTZ.AND P1, PT, |R7|, +INF , PT ;  /* 0x7f8000000700780b */ /* 0x000fc80003f3c200 */
[----:B------:R-:W-:-:S13]  /*0300*/  PLOP3.LUT P0, PT, P0, P1, PT, 0xf8, 0x8f ;  /* 0x00000000008f781c */ /* 0x000fda0000703f70 */
[----:B------:R-:W-:Y:S05]  /*0310*/  @P0 BRA `(.L_x_6) ;  /* 0x00000004004c0947 */ /* 0x000fea0003800000 */
[----:B------:R-:W-:-:S13]  /*0320*/  LOP3.LUT P0, RZ, R7, 0x7fffffff, R9, 0xc8, !PT ;  /* 0x7fffffff07ff7812 */ /* 0x000fda000780c809 */
[----:B------:R-:W-:Y:S05]  /*0330*/  @!P0 BRA `(.L_x_7) ;  /* 0x00000004003c8947 */ /* 0x000fea0003800000 */
[C---:B------:R-:W-:Y:S02]  /*0340*/  FSETP.NEU.FTZ.AND P2, PT, |R0|.reuse, +INF , PT ;  /* 0x7f8000000000780b */ /* 0x040fe40003f5d200 */
[----:B------:R-:W-:Y:S02]  /*0350*/  FSETP.NEU.FTZ.AND P1, PT, |R3|, +INF , PT ;  /* 0x7f8000000300780b */ /* 0x000fe40003f3d200 */
[----:B------:R-:W-:-:S11]  /*0360*/  FSETP.NEU.FTZ.AND P0, PT, |R0|, +INF , PT ;  /* 0x7f8000000000780b */ /* 0x000fd60003f1d200 */
[----:B------:R-:W-:Y:S05]  /*0370*/  @!P1 BRA !P2, `(.L_x_7) ;  /* 0x00000004002c9947 */ /* 0x000fea0005000000 */
[----:B------:R-:W-:-:S04]  /*0380*/  LOP3.LUT P2, RZ, R9, 0x7fffffff, RZ, 0xc0, !PT ;  /* 0x7fffffff09ff7812 */ /* 0x000fc8000784c0ff */
[----:B------:R-:W-:-:S13]  /*0390*/  PLOP3.LUT P1, PT, P1, P2, PT, 0x2f, 0xf2 ;  /* 0x0000000000f2781c */ /* 0x000fda0000f24577 */
[----:B------:R-:W-:Y:S05]  /*03a0*/  @P1 BRA `(.L_x_8) ;  /* 0x0000000400181947 */ /* 0x000fea0003800000 */
[----:B------:R-:W-:-:S04]  /*03b0*/  LOP3.LUT P1, RZ, R7, 0x7fffffff, RZ, 0xc0, !PT ;  /* 0x7fffffff07ff7812 */ /* 0x000fc8000782c0ff */
[----:B------:R-:W-:-:S13]  /*03c0*/  PLOP3.LUT P0, PT, P0, P1, PT, 0x2f, 0xf2 ;  /* 0x0000000000f2781c */ /* 0x000fda0000702577 */
[----:B------:R-:W-:Y:S05]  /*03d0*/  @P0 BRA `(.L_x_9) ;  /* 0x0000000400000947 */ /* 0x000fea0003800000 */
[----:B------:R-:W-:Y:S02]  /*03e0*/  ISETP.GE.AND P0, PT, R11, RZ, PT ;  /* 0x000000ff0b00720c */ /* 0x000fe40003f06270 */
[----:B------:R-:W-:-:S11]  /*03f0*/  ISETP.GE.AND P1, PT, R12, RZ, PT ;  /* 0x000000ff0c00720c */ /* 0x000fd60003f26270 */
[----:B------:R-:W-:Y:S02]  /*0400*/  @P0 IMAD.MOV.U32 R10, RZ, RZ, RZ ;  /* 0x000000ffff0a0224 */ /* 0x000fe400078e00ff */
[----:B------:R-:W-:Y:S01]  /*0410*/  @!P0 FFMA R9, R0, 1.84467440737095516160e+19, RZ ;  /* 0x5f80000000098823 */ /* 0x000fe200000000ff */
[----:B------:R-:W-:Y:S02]  /*0420*/  @!P0 IMAD.MOV.U32 R10, RZ, RZ, -0x40 ;  /* 0xffffffc0ff0a8424 */ /* 0x000fe400078e00ff */
[----:B------:R-:W-:Y:S02]  /*0430*/  @!P1 FFMA R7, R3, 1.84467440737095516160e+19, RZ ;  /* 0x5f80000003079823 */ /* 0x000fe400000000ff */
[----:B------:R-:W-:-:S07]  /*0440*/  @!P1 VIADD R10, R10, 0x40 ;  /* 0x000000400a0a9836 */ /* 0x000fce0000000000 */
.L_x_5:
[----:B------:R-:W-:Y:S01]  /*0450*/  LEA R0, R8, 0xc0800000, 0x17 ;  /* 0xc080000008007811 */ /* 0x000fe200078eb8ff */
[----:B------:R-:W-:Y:S01]  /*0460*/  VIADD R6, R6, 0xffffff81 ;  /* 0xffffff8106067836 */ /* 0x000fe20000000000 */
[----:B------:R-:W-:Y:S03]  /*0470*/  BSSY.RECONVERGENT B2, `(.L_x_10) ;  /* 0x0000035000027945 */ /* 0x000fe60003800200 */
[----:B------:R-:W-:Y:S02]  /*0480*/  IMAD.IADD R7, R7, 0x1, -R0 ;  /* 0x0000000107077824 */ /* 0x000fe400078e0a00 */
[C---:B------:R-:W-:Y:S02]  /*0490*/  IMAD R0, R6.reuse, -0x800000, R9 ;  /* 0xff80000006007824 */ /* 0x040fe400078e0209 */
[----:B------:R0:W1:Y:S01]  /*04a0*/  MUFU.RCP R3, R7 ;  /* 0x0000000700037308 */ /* 0x0000620000001000 */
[----:B------:R-:W-:Y:S01]  /*04b0*/  FADD.FTZ R11, -R7, -RZ ;  /* 0x800000ff070b7221 */ /* 0x000fe20000010100 */
[----:B0-----:R-:W-:-:S05]  /*04c0*/  IADD3 R7, PT, PT, R6, 0x7f, -R8 ;  /* 0x0000007f06077810 */ /* 0x001fca0007ffe808 */
[----:B------:R-:W-:Y:S02]  /*04d0*/  IMAD.IADD R7, R7, 0x1, R10 ;  /* 0x0000000107077824 */ /* 0x000fe400078e020a */
[----:B-1----:R-:W-:-:S04]  /*04e0*/  FFMA R12, R3, R11, 1 ;  /* 0x3f800000030c7423 */ /* 0x002fc8000000000b */
[----:B------:R-:W-:-:S04]  /*04f0*/  FFMA R14, R3, R12, R3 ;  /* 0x0000000c030e7223 */ /* 0x000fc80000000003 */
[----:B------:R-:W-:-:S04]  /*0500*/  FFMA R3, R0, R14, RZ ;  /* 0x0000000e00037223 */ /* 0x000fc800000000ff */
[----:B------:R-:W-:-:S04]  /*0510*/  FFMA R12, R11, R3, R0 ;  /* 0x000000030b0c7223 */ /* 0x000fc80000000000 */
[----:B------:R-:W-:-:S04]  /*0520*/  FFMA R9, R14, R12, R3 ;  /* 0x0000000c0e097223 */ /* 0x000fc80000000003 */
[----:B------:R-:W-:-:S04]  /*0530*/  FFMA R12, R11, R9, R0 ;  /* 0x000000090b0c7223 */ /* 0x000fc80000000000 */
[----:B------:R-:W-:-:S05]  /*0540*/  FFMA R0, R14, R12, R9 ;  /* 0x0000000c0e007223 */ /* 0x000fca0000000009 */
[----:B------:R-:W-:-:S04]  /*0550*/  SHF.R.U32.HI R3, RZ, 0x17, R0 ;  /* 0x00000017ff037819 */ /* 0x000fc80000011600 */
[----:B------:R-:W-:-:S05]  /*0560*/  LOP3.LUT R3, R3, 0xff, RZ, 0xc0, !PT ;  /* 0x000000ff03037812 */ /* 0x000fca00078ec0ff */
[----:B------:R-:W-:-:S04]  /*0570*/  IMAD.IADD R10, R3, 0x1, R7 ;  /* 0x00000001030a7824 */ /* 0x000fc800078e0207 */
[----:B------:R-:W-:-:S05]  /*0580*/  VIADD R3, R10, 0xffffffff ;  /* 0xffffffff0a037836 */ /* 0x000fca0000000000 */
[----:B------:R-:W-:-:S13]  /*0590*/  ISETP.GE.U32.AND P0, PT, R3, 0xfe, PT ;  /* 0x000000fe0300780c */ /* 0x000fda0003f06070 */
[----:B------:R-:W-:Y:S05]  /*05a0*/  @!P0 BRA `(.L_x_11) ;  /* 0x0000000000808947 */ /* 0x000fea0003800000 */
[----:B------:R-:W-:-:S13]  /*05b0*/  ISETP.GT.AND P0, PT, R10, 0xfe, PT ;  /* 0x000000fe0a00780c */ /* 0x000fda0003f04270 */
[----:B------:R-:W-:Y:S05]  /*05c0*/  @P0 BRA `(.L_x_12) ;  /* 0x00000000006c0947 */ /* 0x000fea0003800000 */
[----:B------:R-:W-:-:S13]  /*05d0*/  ISETP.GE.AND P0, PT, R10, 0x1, PT ;  /* 0x000000010a00780c */ /* 0x000fda0003f06270 */
[----:B------:R-:W-:Y:S05]  /*05e0*/  @P0 BRA `(.L_x_13) ;  /* 0x0000000000740947 */ /* 0x000fea0003800000 */
[----:B------:R-:W-:Y:S02]  /*05f0*/  ISETP.GE.AND P0, PT, R10, -0x18, PT ;  /* 0xffffffe80a00780c */ /* 0x000fe40003f06270 */
[----:B------:R-:W-:-:S11]  /*0600*/  LOP3.LUT R0, R0, 0x80000000, RZ, 0xc0, !PT ;  /* 0x8000000000007812 */ /* 0x000fd600078ec0ff */
[----:B------:R-:W-:Y:S05]  /*0610*/  @!P0 BRA `(.L_x_13) ;  /* 0x0000000000688947 */ /* 0x000fea0003800000 */
[-CC-:B------:R-:W-:Y:S01]  /*0620*/  FFMA.RZ R3, R14, R12.reuse, R9.reuse ;  /* 0x0000000c0e037223 */ /* 0x180fe2000000c009 */
[----:B------:R-:W-:Y:S02]  /*0630*/  VIADD R8, R10, 0x20 ;  /* 0x000000200a087836 */ /* 0x000fe40000000000 */
[-CC-:B------:R-:W-:Y:S01]  /*0640*/  FFMA.RM R6, R14, R12.reuse, R9.reuse ;  /* 0x0000000c0e067223 */ /* 0x180fe20000004009 */
[----:B------:R-:W-:Y:S02]  /*0650*/  ISETP.NE.AND P2, PT, R10, RZ, PT ;  /* 0x000000ff0a00720c */ /* 0x000fe40003f45270 */
[----:B------:R-:W-:Y:S01]  /*0660*/  LOP3.LUT R7, R3, 0x7fffff, RZ, 0xc0, !PT ;  /* 0x007fffff03077812 */ /* 0x000fe200078ec0ff */
[----:B------:R-:W-:Y:S01]  /*0670*/  FFMA.RP R3, R14, R12, R9 ;  /* 0x0000000c0e037223 */ /* 0x000fe20000008009 */
[----:B------:R-:W-:Y:S01]  /*0680*/  IMAD.MOV R9, RZ, RZ, -R10 ;  /* 0x000000ffff097224 */ /* 0x000fe200078e0a0a */
[----:B------:R-:W-:Y:S02]  /*0690*/  ISETP.NE.AND P1, PT, R10, RZ, PT ;  /* 0x000000ff0a00720c */ /* 0x000fe40003f25270 */
[----:B------:R-:W-:-:S02]  /*06a0*/  LOP3.LUT R7, R7, 0x800000, RZ, 0xfc, !PT ;  /* 0x0080000007077812 */ /* 0x000fc400078efcff */
[----:B------:R-:W-:Y:S02]  /*06b0*/  FSETP.NEU.FTZ.AND P0, PT, R3, R6, PT ;  /* 0x000000060300720b */ /* 0x000fe40003f1d000 */
[----:B------:R-:W-:Y:S02]  /*06c0*/  SHF.L.U32 R8, R7, R8, RZ ;  /* 0x0000000807087219 */ /* 0x000fe400000006ff */
[----:B------:R-:W-:Y:S02]  /*06d0*/  SEL R6, R9, RZ, P2 ;  /* 0x000000ff09067207 */ /* 0x000fe40001000000 */
[----:B------:R-:W-:Y:S02]  /*06e0*/  ISETP.NE.AND P1, PT, R8, RZ, P1 ;  /* 0x000000ff0800720c */ /* 0x000fe40000f25270 */
[----:B------:R-:W-:Y:S02]  /*06f0*/  SHF.R.U32.HI R6, RZ, R6, R7 ;  /* 0x00000006ff067219 */ /* 0x000fe40000011607 */
[----:B------:R-:W-:-:S02]  /*0700*/  PLOP3.LUT P0, PT, P0, P1, PT, 0xf8, 0x8f ;  /* 0x00000000008f781c */ /* 0x000fc40000703f70 */
[----:B------:R-:W-:Y:S02]  /*0710*/  SHF.R.U32.HI R8, RZ, 0x1, R6 ;  /* 0x00000001ff087819 */ /* 0x000fe40000011606 */
[----:B------:R-:W-:-:S04]  /*0720*/  SEL R3, RZ, 0x1, !P0 ;  /* 0x00000001ff037807 */ /* 0x000fc80004000000 */
[----:B------:R-:W-:-:S04]  /*0730*/  LOP3.LUT R3, R3, 0x1, R8, 0xf8, !PT ;  /* 0x0000000103037812 */ /* 0x000fc800078ef808 */
[----:B------:R-:W-:-:S05]  /*0740*/  LOP3.LUT R3, R3, R6, RZ, 0xc0, !PT ;  /* 0x0000000603037212 */ /* 0x000fca00078ec0ff */
[----:B------:R-:W-:-:S05]  /*0750*/  IMAD.IADD R3, R8, 0x1, R3 ;  /* 0x0000000108037824 */ /* 0x000fca00078e0203 */
[----:B------:R-:W-:Y:S01]  /*0760*/  LOP3.LUT R0, R3, R0, RZ, 0xfc, !PT ;  /* 0x0000000003007212 */ /* 0x000fe200078efcff */
[----:B------:R-:W-:Y:S06]  /*0770*/  BRA `(.L_x_13) ;  /* 0x0000000000107947 */ /* 0x000fec0003800000 */
.L_x_12:
[----:B------:R-:W-:-:S04]  /*0780*/  LOP3.LUT R0, R0, 0x80000000, RZ, 0xc0, !PT ;  /* 0x8000000000007812 */ /* 0x000fc800078ec0ff */
[----:B------:R-:W-:Y:S01]  /*0790*/  LOP3.LUT R0, R0, 0x7f800000, RZ, 0xfc, !PT ;  /* 0x7f80000000007812 */ /* 0x000fe200078efcff */
[----:B------:R-:W-:Y:S06]  /*07a0*/  BRA `(.L_x_13) ;  /* 0x0000000000047947 */ /* 0x000fec0003800000 */
.L_x_11:
[----:B------:R-:W-:-:S07]  /*07b0*/  IMAD R0, R7, 0x800000, R0 ;  /* 0x0080000007007824 */ /* 0x000fce00078e0200 */
.L_x_13:
[----:B------:R-:W-:Y:S05]  /*07c0*/  BSYNC.RECONVERGENT B2 ;  /* 0x0000000000027941 */ /* 0x000fea0003800200 */
.L_x_10:
[----:B------:R-:W-:Y:S05]  /*07d0*/  BRA `(.L_x_14) ;  /* 0x0000000000207947 */ /* 0x000fea0003800000 */
.L_x_9:
[----:B------:R-:W-:-:S04]  /*07e0*/  LOP3.LUT R0, R7, 0x80000000, R9, 0x48, !PT ;  /* 0x8000000007007812 */ /* 0x000fc800078e4809 */
[----:B------:R-:W-:Y:S01]  /*07f0*/  LOP3.LUT R0, R0, 0x7f800000, RZ, 0xfc, !PT ;  /* 0x7f80000000007812 */ /* 0x000fe200078efcff */
[----:B------:R-:W-:Y:S06]  /*0800*/  BRA `(.L_x_14) ;  /* 0x0000000000147947 */ /* 0x000fec0003800000 */
.L_x_8:
[----:B------:R-:W-:Y:S01]  /*0810*/  LOP3.LUT R0, R7, 0x80000000, R9, 0x48, !PT ;  /* 0x8000000007007812 */ /* 0x000fe200078e4809 */
[----:B------:R-:W-:Y:S06]  /*0820*/  BRA `(.L_x_14) ;  /* 0x00000000000c7947 */ /* 0x000fec0003800000 */
.L_x_7:
[----:B------:R-:W0:Y:S01]  /*0830*/  MUFU.RSQ R0, -QNAN ;  /* 0xffc0000000007908 */ /* 0x000e220000001400 */
[----:B------:R-:W-:Y:S05]  /*0840*/  BRA `(.L_x_14) ;  /* 0x0000000000047947 */ /* 0x000fea0003800000 */
.L_x_6:
[----:B------:R-:W-:-:S07]  /*0850*/  FADD.FTZ R0, R0, R3 ;  /* 0x0000000300007221 */ /* 0x000fce0000010000 */
.L_x_14:
[----:B------:R-:W-:Y:S05]  /*0860*/  BSYNC.RECONVERGENT B1 ;  /* 0x0000000000017941 */ /* 0x000fea0003800200 */
.L_x_4:
[----:B------:R-:W-:-:S04]  /*0870*/  IMAD.MOV.U32 R3, RZ, RZ, 0x0 ;  /* 0x00000000ff037424 */ /* 0x000fc800078e00ff */
[----:B0-----:R-:W-:Y:S05]  /*0880*/  RET.REL.NODEC R2 `(_Z15division_kernelPfii) ;  /* 0xfffffff402dc7950 */ /* 0x001fea0003c3ffff */
.L_x_15:
        /* <DEDUP_REMOVED lines=15> */
.L_x_16:


//--------------------- .nv.shared.reserved.0     --------------------------
	.section	.nv.shared.reserved.0,"aw",@nobits
	.weak		__nv_reservedSMEM_offset_0_alias
	.size		__nv_reservedSMEM_offset_0_alias, 0, 64
	.other		__nv_reservedSMEM_offset_0_alias,@"STO_CUDA_RESERVED_SHARED STV_DEFAULT"
__nv_reservedSMEM_offset_0_alias:
	.zero		0
	.zero		64


//--------------------- .nv.constant0._Z16set_zeros_kernelPfii --------------------------
	.section	.nv.constant0._Z16set_zeros_kernelPfii,"a",@progbits
	.sectionflags	@""
	.align	4
.nv.constant0._Z16set_zeros_kernelPfii:
	.zero		912


//--------------------- .nv.constant0._Z21elimination_kernel_2dPfii --------------------------
	.section	.nv.constant0._Z21elimination_kernel_2dPfii,"a",@progbits
	.sectionflags	@""
	.align	4
.nv.constant0._Z21elimination_kernel_2dPfii:
	.zero		912


//--------------------- .nv.constant0._Z15division_kernelPfii --------------------------
	.section	.nv.constant0._Z15division_kernelPfii,"a",@progbits
	.sectionflags	@""
	.align	4
.nv.constant0._Z15division_kernelPfii:
	.zero		912


//--------------------- SYMBOLS --------------------------

	.type		.nv.reservedSmem.offset0,@object
	.size		.nv.reservedSmem.offset0,0x4
